	.headerflags	@"EF_CUDA_TEXMODE_UNIFIED EF_CUDA_64BIT_ADDRESS EF_CUDA_ACCELERATORS EF_CUDA_SM90 EF_CUDA_VIRTUAL_SM(EF_CUDA_SM90)"
	.elftype	@"ET_EXEC"


//--------------------- .nv.info                  --------------------------
	.section	.nv.info,"",@"SHT_CUDA_INFO"
	.align	4


	//----- nvinfo : EIATTR_REGCOUNT
	.align		4
        /*0000*/ 	.byte	0x04, 0x2f
        /*0002*/ 	.short	(.L_1 - .L_0)
	.align		4
.L_0:
        /*0004*/ 	.word	index@(triton_poi_fused__to_copy_18)
        /*0008*/ 	.word	0x0000000a


	//----- nvinfo : EIATTR_MIN_STACK_SIZE
	.align		4
.L_1:
        /*000c*/ 	.byte	0x04, 0x12
        /*000e*/ 	.short	(.L_3 - .L_2)
	.align		4
.L_2:
        /*0010*/ 	.word	index@(triton_poi_fused__to_copy_18)
        /*0014*/ 	.word	0x00000000


	//----- nvinfo : EIATTR_FRAME_SIZE
	.align		4
.L_3:
        /*0018*/ 	.byte	0x04, 0x11
        /*001a*/ 	.short	(.L_5 - .L_4)
	.align		4
.L_4:
        /*001c*/ 	.word	index@(triton_poi_fused__to_copy_18)
        /*0020*/ 	.word	0x00000000


	//----- nvinfo : EIATTR_MIN_STACK_SIZE
	.align		4
.L_5:
        /*0024*/ 	.byte	0x04, 0x12
        /*0026*/ 	.short	(.L_7 - .L_6)
	.align		4
.L_6:
        /*0028*/ 	.word	index@(triton_poi_fused__to_copy_18)
        /*002c*/ 	.word	0x00000000
.L_7:


//--------------------- .nv.info.triton_poi_fused__to_copy_18 --------------------------
	.section	.nv.info.triton_poi_fused__to_copy_18,"",@"SHT_CUDA_INFO"
	.sectionflags	@""
	.align	4


	//----- nvinfo : EIATTR_CUDA_API_VERSION
	.align		4
        /*0000*/ 	.byte	0x04, 0x37
        /*0002*/ 	.short	(.L_9 - .L_8)
.L_8:
        /*0004*/ 	.word	0x0000007c


	//----- nvinfo : EIATTR_KPARAM_INFO
	.align		4
.L_9:
        /*0008*/ 	.byte	0x04, 0x17
        /*000a*/ 	.short	(.L_11 - .L_10)
.L_10:
        /*000c*/ 	.word	0x00000000
        /*0010*/ 	.short	0x0001
        /*0012*/ 	.short	0x0008
        /*0014*/ 	.byte	0x00, 0xf0, 0x11, 0x00


	//----- nvinfo : EIATTR_KPARAM_INFO
	.align		4
.L_11:
        /*0018*/ 	.byte	0x04, 0x17
        /*001a*/ 	.short	(.L_13 - .L_12)
.L_12:
        /*001c*/ 	.word	0x00000000
        /*0020*/ 	.short	0x0000
        /*0022*/ 	.short	0x0000
        /*0024*/ 	.byte	0x00, 0xf4, 0x21, 0x00


	//----- nvinfo : EIATTR_SPARSE_MMA_MASK
	.align		4
.L_13:
        /*0028*/ 	.byte	0x03, 0x50
        /*002a*/ 	.short	0x0000


	//----- nvinfo : EIATTR_MAXREG_COUNT
	.align		4
        /*002c*/ 	.byte	0x03, 0x1b
        /*002e*/ 	.short	0x00ff


	//----- nvinfo : EIATTR_EXIT_INSTR_OFFSETS
	.align		4
        /*0030*/ 	.byte	0x04, 0x1c
        /*0032*/ 	.short	(.L_15 - .L_14)


	//   ....[0]....
.L_14:
        /*0034*/ 	.word	0x00000140


	//   ....[1]....
        /*0038*/ 	.word	0x00000170


	//----- nvinfo : EIATTR_REQNTID
	.align		4
.L_15:
        /*003c*/ 	.byte	0x04, 0x10
        /*003e*/ 	.short	(.L_17 - .L_16)
.L_16:
        /*0040*/ 	.word	0x00000020
        /*0044*/ 	.word	0x00000001
        /*0048*/ 	.word	0x00000001


	//----- nvinfo : EIATTR_CBANK_PARAM_SIZE
	.align		4
.L_17:
        /*004c*/ 	.byte	0x03, 0x19
        /*004e*/ 	.short	0x000c


	//----- nvinfo : EIATTR_PARAM_CBANK
	.align		4
        /*0050*/ 	.byte	0x04, 0x0a
        /*0052*/ 	.short	(.L_19 - .L_18)
	.align		4
.L_18:
        /*0054*/ 	.word	index@(.nv.constant0.triton_poi_fused__to_copy_18)
        /*0058*/ 	.short	0x0210
        /*005a*/ 	.short	0x000c


	//----- nvinfo : EIATTR_SW_WAR
	.align		4
.L_19:
        /*005c*/ 	.byte	0x04, 0x36
        /*005e*/ 	.short	(.L_21 - .L_20)
.L_20:
        /*0060*/ 	.word	0x00000008
.L_21:


//--------------------- .nv.callgraph             --------------------------
	.section	.nv.callgraph,"",@"SHT_CUDA_CALLGRAPH"
	.align	4
	.sectionentsize	8
	.align		4
        /*0000*/ 	.word	0x00000000
	.align		4
        /*0004*/ 	.word	0xffffffff
	.align		4
        /*0008*/ 	.word	0x00000000
	.align		4
        /*000c*/ 	.word	0xfffffffe
	.align		4
        /*0010*/ 	.word	0x00000000
	.align		4
        /*0014*/ 	.word	0xfffffffd
	.align		4
        /*0018*/ 	.word	0x00000000
	.align		4
        /*001c*/ 	.word	0xfffffffc


//--------------------- .text.triton_poi_fused__to_copy_18 --------------------------
	.section	.text.triton_poi_fused__to_copy_18,"ax",@progbits
	.align	128
        .global         triton_poi_fused__to_copy_18
        .type           triton_poi_fused__to_copy_18,@function
        .size           triton_poi_fused__to_copy_18,(.L_x_1 - triton_poi_fused__to_copy_18)
        .other          triton_poi_fused__to_copy_18,@"STO_CUDA_ENTRY STV_DEFAULT"
triton_poi_fused__to_copy_18:
.text.triton_poi_fused__to_copy_18:
[----:B------:R-:W0:Y:S02]  /*0000*/  LDC R1, c[0x0][0x28] ;  /* 0x00000a00ff017b82 */ /* 0x000e240000000800 */
[----:B------:R-:W1:Y:S01]  /*0010*/  S2R R0, SR_TID.X ;  /* 0x0000000000007919 */ /* 0x000e620000002100 */
[----:B------:R-:W2:Y:S01]  /*0020*/  S2R R5, SR_CTAID.X ;  /* 0x0000000000057919 */ /* 0x000ea20000002500 */
[----:B-1----:R-:W-:-:S05]  /*0030*/  IMAD.SHL.U32 R0, R0, 0x2, RZ ;  /* 0x0000000200007824 */ /* 0x002fca00078e00ff */
[----:B------:R-:W-:-:S05]  /*0040*/  LOP3.LUT R0, R0, 0x3e, RZ, 0xc0, !PT ;  /* 0x0000003e00007812 */ /* 0x000fca00078ec0ff */
[----:B--2---:R-:W-:-:S04]  /*0050*/  IMAD R5, R5, 0x40, R0 ;  /* 0x0000004005057824 */ /* 0x004fc800078e0200 */
[C---:B------:R-:W-:Y:S01]  /*0060*/  VIADD R0, R5.reuse, 0x1 ;  /* 0x0000000105007836 */ /* 0x040fe20000000000 */
[----:B------:R-:W-:Y:S02]  /*0070*/  I2FP.F32.S32 R2, R5 ;  /* 0x0000000500027245 */ /* 0x000fe40000201400 */
[----:B------:R-:W-:Y:S02]  /*0080*/  ISETP.GE.AND P0, PT, R5, 0x40, PT ;  /* 0x000000400500780c */ /* 0x000fe40003f06270 */
[----:B------:R-:W-:Y:S01]  /*0090*/  I2FP.F32.S32 R0, R0 ;  /* 0x0000000000007245 */ /* 0x000fe20000201400 */
[----:B------:R-:W-:Y:S02]  /*00a0*/  FMUL R4, R2, 0.4920634925365447998 ;  /* 0x3efbefbf02047820 */ /* 0x000fe40000400000 */
[----:B------:R-:W1:Y:S02]  /*00b0*/  LDC.64 R2, c[0x0][0x210] ;  /* 0x00008400ff027b82 */ /* 0x000e640000000a00 */
[----:B------:R-:W-:Y:S01]  /*00c0*/  FMUL R0, R0, 0.4920634925365447998 ;  /* 0x3efbefbf00007820 */ /* 0x000fe20000400000 */
[----:B------:R-:W-:-:S04]  /*00d0*/  FMNMX R4, RZ, R4, !PT ;  /* 0x00000004ff047209 */ /* 0x000fc80007800000 */
[----:B------:R-:W-:Y:S02]  /*00e0*/  FMNMX R0, RZ, R0, !PT ;  /* 0x00000000ff007209 */ /* 0x000fe40007800000 */
[----:B------:R-:W2:Y:S08]  /*00f0*/  F2I.TRUNC.NTZ R4, R4 ;  /* 0x0000000400047305 */ /* 0x000eb0000020f100 */
[----:B------:R-:W3:Y:S01]  /*0100*/  F2I.TRUNC.NTZ R6, R0 ;  /* 0x0000000000067305 */ /* 0x000ee2000020f100 */
[----:B-1----:R-:W-:Y:S01]  /*0110*/  IMAD.WIDE R2, R5, 0x8, R2 ;  /* 0x0000000805027825 */ /* 0x002fe200078e0202 */
[----:B--2---:R-:W-:-:S02]  /*0120*/  SHF.R.S32.HI R5, RZ, 0x1f, R4 ;  /* 0x0000001fff057819 */ /* 0x004fc40000011404 */
[----:B---3--:R-:W-:Y:S01]  /*0130*/  SHF.R.S32.HI R7, RZ, 0x1f, R6 ;  /* 0x0000001fff077819 */ /* 0x008fe20000011406 */
[----:B------:R-:W-:Y:S06]  /*0140*/  @P0 EXIT ;  /* 0x000000000000094d */ /* 0x000fec0003800000 */
[----:B------:R-:W-:Y:S02]  /*0150*/  ULDC.64 UR4, c[0x0][0x208] ;  /* 0x0000820000047ab9 */ /* 0x000fe40000000a00 */
[----:B------:R-:W-:Y:S01]  /*0160*/  STG.E.128 desc[UR4][R2.64], R4 ;  /* 0x0000000402007986 */ /* 0x000fe2000c101d04 */
[----:B------:R-:W-:Y:S05]  /*0170*/  EXIT ;  /* 0x000000000000794d */ /* 0x000fea0003800000 */
.L_x_0:
[----:B------:R-:W-:-:S00]  /*0180*/  BRA `(.L_x_0) ;  /* 0xfffffffc00fc7947 */ /* 0x000fc0000383ffff */
[----:B------:R-:W-:-:S00]  /*0190*/  NOP ;  /* 0x0000000000007918 */ /* 0x000fc00000000000 */
        /* <DEDUP_REMOVED lines=14> */
.L_x_1:


//--------------------- .nv.constant0.triton_poi_fused__to_copy_18 --------------------------
	.section	.nv.constant0.triton_poi_fused__to_copy_18,"a",@progbits
	.sectionflags	@""
	.align	4
.nv.constant0.triton_poi_fused__to_copy_18:
	.zero		540
